//
// Generated by NVIDIA NVVM Compiler
//
// Compiler Build ID: CL-36424714
// Cuda compilation tools, release 13.0, V13.0.88
// Based on NVVM 20.0.0
//

.version 9.0
.target sm_100
.address_size 64

	// .globl	_Z23matrixMultiplicationGPUPiS_S_iii

.visible .entry _Z23matrixMultiplicationGPUPiS_S_iii(
	.param .u64 .ptr .align 1 _Z23matrixMultiplicationGPUPiS_S_iii_param_0,
	.param .u64 .ptr .align 1 _Z23matrixMultiplicationGPUPiS_S_iii_param_1,
	.param .u64 .ptr .align 1 _Z23matrixMultiplicationGPUPiS_S_iii_param_2,
	.param .u32 _Z23matrixMultiplicationGPUPiS_S_iii_param_3,
	.param .u32 _Z23matrixMultiplicationGPUPiS_S_iii_param_4,
	.param .u32 _Z23matrixMultiplicationGPUPiS_S_iii_param_5
)
{
	.reg .pred 	%p<13>;
	.reg .b32 	%r<110>;
	.reg .b64 	%rd<52>;

	ld.param.u64 	%rd10, [_Z23matrixMultiplicationGPUPiS_S_iii_param_0];
	ld.param.u64 	%rd11, [_Z23matrixMultiplicationGPUPiS_S_iii_param_1];
	ld.param.u32 	%r33, [_Z23matrixMultiplicationGPUPiS_S_iii_param_3];
	ld.param.u32 	%r31, [_Z23matrixMultiplicationGPUPiS_S_iii_param_4];
	ld.param.u32 	%r32, [_Z23matrixMultiplicationGPUPiS_S_iii_param_5];
	cvta.to.global.u64 	%rd1, %rd11;
	cvta.to.global.u64 	%rd2, %rd10;
	mov.u32 	%r34, %tid.x;
	mov.u32 	%r35, %ctaid.x;
	mov.u32 	%r36, %ntid.x;
	mad.lo.s32 	%r37, %r35, %r36, %r34;
	div.s32 	%r1, %r37, %r32;
	mul.lo.s32 	%r38, %r1, %r32;
	sub.s32 	%r2, %r37, %r38;
	setp.ge.s32 	%p1, %r1, %r33;
	setp.lt.s32 	%p2, %r32, 0;
	or.pred  	%p3, %p2, %p1;
	@%p3 bra 	$L__BB0_14;
	setp.lt.s32 	%p4, %r31, 1;
	mov.b32 	%r109, 0;
	@%p4 bra 	$L__BB0_13;
	mul.lo.s32 	%r3, %r1, %r31;
	and.b32  	%r4, %r31, 7;
	setp.lt.u32 	%p5, %r31, 8;
	mov.b32 	%r104, 0;
	mov.u32 	%r109, %r104;
	@%p5 bra 	$L__BB0_5;
	and.b32  	%r43, %r31, 2147483640;
	neg.s32 	%r98, %r43;
	mul.wide.u32 	%rd12, %r32, 8;
	add.s64 	%rd3, %rd1, %rd12;
	mul.wide.u32 	%rd13, %r32, 12;
	add.s64 	%rd4, %rd1, %rd13;
	mul.wide.u32 	%rd14, %r32, 16;
	add.s64 	%rd5, %rd1, %rd14;
	mul.wide.u32 	%rd15, %r32, 20;
	add.s64 	%rd6, %rd1, %rd15;
	mul.wide.u32 	%rd16, %r32, 24;
	add.s64 	%rd7, %rd1, %rd16;
	mul.wide.u32 	%rd17, %r32, 28;
	add.s64 	%rd8, %rd1, %rd17;
	mov.b32 	%r109, 0;
	mov.u32 	%r96, %r3;
	mov.u32 	%r97, %r2;
$L__BB0_4:
	.pragma "nounroll";
	and.b32  	%r104, %r31, 2147483640;
	mul.wide.s32 	%rd18, %r97, 4;
	mul.wide.u32 	%rd19, %r32, 4;
	add.s64 	%rd20, %rd1, %rd18;
	add.s64 	%rd21, %rd20, %rd19;
	add.s64 	%rd22, %rd3, %rd18;
	add.s64 	%rd23, %rd4, %rd18;
	add.s64 	%rd24, %rd5, %rd18;
	add.s64 	%rd25, %rd6, %rd18;
	add.s64 	%rd26, %rd7, %rd18;
	add.s64 	%rd27, %rd8, %rd18;
	mul.wide.s32 	%rd28, %r96, 4;
	add.s64 	%rd29, %rd2, %rd28;
	ld.global.u32 	%r44, [%rd29];
	ld.global.u32 	%r45, [%rd20];
	mad.lo.s32 	%r46, %r45, %r44, %r109;
	ld.global.u32 	%r47, [%rd29+4];
	ld.global.u32 	%r48, [%rd21];
	mad.lo.s32 	%r49, %r48, %r47, %r46;
	ld.global.u32 	%r50, [%rd29+8];
	ld.global.u32 	%r51, [%rd22];
	mad.lo.s32 	%r52, %r51, %r50, %r49;
	ld.global.u32 	%r53, [%rd29+12];
	ld.global.u32 	%r54, [%rd23];
	mad.lo.s32 	%r55, %r54, %r53, %r52;
	ld.global.u32 	%r56, [%rd29+16];
	ld.global.u32 	%r57, [%rd24];
	mad.lo.s32 	%r58, %r57, %r56, %r55;
	ld.global.u32 	%r59, [%rd29+20];
	ld.global.u32 	%r60, [%rd25];
	mad.lo.s32 	%r61, %r60, %r59, %r58;
	ld.global.u32 	%r62, [%rd29+24];
	ld.global.u32 	%r63, [%rd26];
	mad.lo.s32 	%r64, %r63, %r62, %r61;
	ld.global.u32 	%r65, [%rd29+28];
	ld.global.u32 	%r66, [%rd27];
	mad.lo.s32 	%r109, %r66, %r65, %r64;
	add.s32 	%r98, %r98, 8;
	shl.b32 	%r67, %r32, 3;
	add.s32 	%r97, %r97, %r67;
	add.s32 	%r96, %r96, 8;
	setp.ne.s32 	%p6, %r98, 0;
	@%p6 bra 	$L__BB0_4;
$L__BB0_5:
	setp.eq.s32 	%p7, %r4, 0;
	@%p7 bra 	$L__BB0_13;
	and.b32  	%r18, %r31, 3;
	setp.lt.u32 	%p8, %r4, 4;
	@%p8 bra 	$L__BB0_8;
	add.s32 	%r69, %r104, %r3;
	mul.wide.s32 	%rd30, %r69, 4;
	add.s64 	%rd31, %rd2, %rd30;
	ld.global.u32 	%r70, [%rd31];
	mad.lo.s32 	%r71, %r104, %r32, %r2;
	mul.wide.s32 	%rd32, %r71, 4;
	add.s64 	%rd33, %rd1, %rd32;
	ld.global.u32 	%r72, [%rd33];
	mad.lo.s32 	%r73, %r72, %r70, %r109;
	ld.global.u32 	%r74, [%rd31+4];
	mul.wide.u32 	%rd34, %r32, 4;
	add.s64 	%rd35, %rd33, %rd34;
	ld.global.u32 	%r75, [%rd35];
	mad.lo.s32 	%r76, %r75, %r74, %r73;
	ld.global.u32 	%r77, [%rd31+8];
	add.s64 	%rd36, %rd35, %rd34;
	ld.global.u32 	%r78, [%rd36];
	mad.lo.s32 	%r79, %r78, %r77, %r76;
	ld.global.u32 	%r80, [%rd31+12];
	add.s64 	%rd37, %rd36, %rd34;
	ld.global.u32 	%r81, [%rd37];
	mad.lo.s32 	%r109, %r81, %r80, %r79;
	add.s32 	%r104, %r104, 4;
$L__BB0_8:
	setp.eq.s32 	%p9, %r18, 0;
	@%p9 bra 	$L__BB0_13;
	setp.eq.s32 	%p10, %r18, 1;
	@%p10 bra 	$L__BB0_11;
	add.s32 	%r83, %r104, %r3;
	mul.wide.s32 	%rd38, %r83, 4;
	add.s64 	%rd39, %rd2, %rd38;
	ld.global.u32 	%r84, [%rd39];
	mad.lo.s32 	%r85, %r104, %r32, %r2;
	mul.wide.s32 	%rd40, %r85, 4;
	add.s64 	%rd41, %rd1, %rd40;
	ld.global.u32 	%r86, [%rd41];
	mad.lo.s32 	%r87, %r86, %r84, %r109;
	ld.global.u32 	%r88, [%rd39+4];
	mul.wide.u32 	%rd42, %r32, 4;
	add.s64 	%rd43, %rd41, %rd42;
	ld.global.u32 	%r89, [%rd43];
	mad.lo.s32 	%r109, %r89, %r88, %r87;
	add.s32 	%r104, %r104, 2;
$L__BB0_11:
	and.b32  	%r90, %r31, 1;
	setp.eq.b32 	%p11, %r90, 1;
	not.pred 	%p12, %p11;
	@%p12 bra 	$L__BB0_13;
	add.s32 	%r91, %r104, %r3;
	mul.wide.s32 	%rd44, %r91, 4;
	add.s64 	%rd45, %rd2, %rd44;
	ld.global.u32 	%r92, [%rd45];
	mad.lo.s32 	%r93, %r104, %r32, %r2;
	mul.wide.s32 	%rd46, %r93, 4;
	add.s64 	%rd47, %rd1, %rd46;
	ld.global.u32 	%r94, [%rd47];
	mad.lo.s32 	%r109, %r94, %r92, %r109;
$L__BB0_13:
	ld.param.u64 	%rd51, [_Z23matrixMultiplicationGPUPiS_S_iii_param_2];
	mad.lo.s32 	%r95, %r1, %r32, %r2;
	cvta.to.global.u64 	%rd48, %rd51;
	mul.wide.s32 	%rd49, %r95, 4;
	add.s64 	%rd50, %rd48, %rd49;
	st.global.u32 	[%rd50], %r109;
$L__BB0_14:
	ret;

}


// ===== COMPILED SASS (sm_100) =====

	.target	sm_100

	.elftype	@"ET_EXEC"


//--------------------- .note.nv.tkinfo           --------------------------
	.section	.note.nv.tkinfo,"",@"SHT_NOTE"
	.sectionflags	@"SHF_NOTE_NV_TKINFO"
	.tkinfo
        /*0018*/ 	.word	0x00000002
        /*0030*/ 	.string	""
        /*0030*/ 	.string	"ptxas"
        /*0030*/ 	.string	"Cuda compilation tools, release 13.0, V13.0.88"
        /*0030*/ 	.string	"Build cuda_13.0.r13.0/compiler.36424714_0"
        /*0030*/ 	.string	"-arch sm_100 -m 64 "



//--------------------- .note.nv.cuinfo           --------------------------
	.section	.note.nv.cuinfo,"",@"SHT_NOTE"
	.sectionflags	@"SHF_NOTE_NV_CUINFO"
        /*0018*/ 	.short	0x0002
        /*001a*/ 	.short	0x0064
        /*001c*/ 	.short	0x0082
	.zero		2


//--------------------- .nv.info                  --------------------------
	.section	.nv.info,"",@"SHT_CUDA_INFO"
	.align	4


	//----- nvinfo : EIATTR_REGCOUNT
	.align		4
        /*0000*/ 	.byte	0x04, 0x2f
        /*0002*/ 	.short	(.L_1 - .L_0)
	.align		4
.L_0:
        /*0004*/ 	.word	index@(_Z23matrixMultiplicationGPUPiS_S_iii)
        /*0008*/ 	.word	0x00000020


	//----- nvinfo : EIATTR_FRAME_SIZE
	.align		4
.L_1:
        /*000c*/ 	.byte	0x04, 0x11
        /*000e*/ 	.short	(.L_3 - .L_2)
	.align		4
.L_2:
        /*0010*/ 	.word	index@(_Z23matrixMultiplicationGPUPiS_S_iii)
        /*0014*/ 	.word	0x00000000


	//----- nvinfo : EIATTR_MIN_STACK_SIZE
	.align		4
.L_3:
        /*0018*/ 	.byte	0x04, 0x12
        /*001a*/ 	.short	(.L_5 - .L_4)
	.align		4
.L_4:
        /*001c*/ 	.word	index@(_Z23matrixMultiplicationGPUPiS_S_iii)
        /*0020*/ 	.word	0x00000000
.L_5:


//--------------------- .nv.compat                --------------------------
	.section	.nv.compat,"",@"SHT_CUDA_COMPAT_INFO"
	.align	4
        /*0000*/ 	.byte	0x02, 0x09, 0x00, 0x00, 0x02, 0x02, 0x01, 0x00, 0x02, 0x05, 0x05, 0x00, 0x03, 0x07, 0x01, 0x01
        /*0010*/ 	.byte	0x02, 0x03, 0x00, 0x00, 0x02, 0x06, 0x01, 0x00, 0x04, 0x0b, 0x08, 0x00, 0x09, 0x00, 0x00, 0x00
        /*0020*/ 	.byte	0x00, 0x00, 0x00, 0x00


//--------------------- .nv.info._Z23matrixMultiplicationGPUPiS_S_iii --------------------------
	.section	.nv.info._Z23matrixMultiplicationGPUPiS_S_iii,"",@"SHT_CUDA_INFO"
	.sectionflags	@""
	.align	4


	//----- nvinfo : EIATTR_CUDA_API_VERSION
	.align		4
        /*0000*/ 	.byte	0x04, 0x37
        /*0002*/ 	.short	(.L_7 - .L_6)
.L_6:
        /*0004*/ 	.word	0x00000082


	//----- nvinfo : EIATTR_KPARAM_INFO
	.align		4
.L_7:
        /*0008*/ 	.byte	0x04, 0x17
        /*000a*/ 	.short	(.L_9 - .L_8)
.L_8:
        /*000c*/ 	.word	0x00000000
        /*0010*/ 	.short	0x0005
        /*0012*/ 	.short	0x0020
        /*0014*/ 	.byte	0x00, 0xf0, 0x11, 0x00


	//----- nvinfo : EIATTR_KPARAM_INFO
	.align		4
.L_9:
        /*0018*/ 	.byte	0x04, 0x17
        /*001a*/ 	.short	(.L_11 - .L_10)
.L_10:
        /*001c*/ 	.word	0x00000000
        /*0020*/ 	.short	0x0004
        /*0022*/ 	.short	0x001c
        /*0024*/ 	.byte	0x00, 0xf0, 0x11, 0x00


	//----- nvinfo : EIATTR_KPARAM_INFO
	.align		4
.L_11:
        /*0028*/ 	.byte	0x04, 0x17
        /*002a*/ 	.short	(.L_13 - .L_12)
.L_12:
        /*002c*/ 	.word	0x00000000
        /*0030*/ 	.short	0x0003
        /*0032*/ 	.short	0x0018
        /*0034*/ 	.byte	0x00, 0xf0, 0x11, 0x00


	//----- nvinfo : EIATTR_KPARAM_INFO
	.align		4
.L_13:
        /*0038*/ 	.byte	0x04, 0x17
        /*003a*/ 	.short	(.L_15 - .L_14)
.L_14:
        /*003c*/ 	.word	0x00000000
        /*0040*/ 	.short	0x0002
        /*0042*/ 	.short	0x0010
        /*0044*/ 	.byte	0x00, 0xf5, 0x21, 0x00


	//----- nvinfo : EIATTR_KPARAM_INFO
	.align		4
.L_15:
        /*0048*/ 	.byte	0x04, 0x17
        /*004a*/ 	.short	(.L_17 - .L_16)
.L_16:
        /*004c*/ 	.word	0x00000000
        /*0050*/ 	.short	0x0001
        /*0052*/ 	.short	0x0008
        /*0054*/ 	.byte	0x00, 0xf5, 0x21, 0x00


	//----- nvinfo : EIATTR_KPARAM_INFO
	.align		4
.L_17:
        /*0058*/ 	.byte	0x04, 0x17
        /*005a*/ 	.short	(.L_19 - .L_18)
.L_18:
        /*005c*/ 	.word	0x00000000
        /*0060*/ 	.short	0x0000
        /*0062*/ 	.short	0x0000
        /*0064*/ 	.byte	0x00, 0xf5, 0x21, 0x00


	//----- nvinfo : EIATTR_SPARSE_MMA_MASK
	.align		4
.L_19:
        /*0068*/ 	.byte	0x03, 0x50
        /*006a*/ 	.short	0x0000


	//----- nvinfo : EIATTR_MAXREG_COUNT
	.align		4
        /*006c*/ 	.byte	0x03, 0x1b
        /*006e*/ 	.short	0x00ff


	//----- nvinfo : EIATTR_MERCURY_ISA_VERSION
	.align		4
        /*0070*/ 	.byte	0x03, 0x5f
        /*0072*/ 	.short	0x0101


	//----- nvinfo : EIATTR_VRC_CTA_INIT_COUNT
	.align		4
        /*0074*/ 	.byte	0x02, 0x4a
	.zero		1
	.zero		1


	//----- nvinfo : EIATTR_EXIT_INSTR_OFFSETS
	.align		4
        /*0078*/ 	.byte	0x04, 0x1c
        /*007a*/ 	.short	(.L_21 - .L_20)


	//   ....[0]....
.L_20:
        /*007c*/ 	.word	0x00000220


	//   ....[1]....
        /*0080*/ 	.word	0x00000aa0


	//----- nvinfo : EIATTR_CBANK_PARAM_SIZE
	.align		4
.L_21:
        /*0084*/ 	.byte	0x03, 0x19
        /*0086*/ 	.short	0x0024


	//----- nvinfo : EIATTR_PARAM_CBANK
	.align		4
        /*0088*/ 	.byte	0x04, 0x0a
        /*008a*/ 	.short	(.L_23 - .L_22)
	.align		4
.L_22:
        /*008c*/ 	.word	index@(.nv.constant0._Z23matrixMultiplicationGPUPiS_S_iii)
        /*0090*/ 	.short	0x0380
        /*0092*/ 	.short	0x0024


	//----- nvinfo : EIATTR_SW_WAR
	.align		4
.L_23:
        /*0094*/ 	.byte	0x04, 0x36
        /*0096*/ 	.short	(.L_25 - .L_24)
.L_24:
        /*0098*/ 	.word	0x00000008
.L_25:


//--------------------- .nv.callgraph             --------------------------
	.section	.nv.callgraph,"",@"SHT_CUDA_CALLGRAPH"
	.align	4
	.sectionentsize	8
	.align		4
        /*0000*/ 	.word	0x00000000
	.align		4
        /*0004*/ 	.word	0xffffffff
	.align		4
        /*0008*/ 	.word	0x00000000
	.align		4
        /*000c*/ 	.word	0xfffffffe
	.align		4
        /*0010*/ 	.word	0x00000000
	.align		4
        /*0014*/ 	.word	0xfffffffd
	.align		4
        /*0018*/ 	.word	0x00000000
	.align		4
        /*001c*/ 	.word	0xfffffffc


//--------------------- .text._Z23matrixMultiplicationGPUPiS_S_iii --------------------------
	.section	.text._Z23matrixMultiplicationGPUPiS_S_iii,"ax",@progbits
	.align	128
        .global         _Z23matrixMultiplicationGPUPiS_S_iii
        .type           _Z23matrixMultiplicationGPUPiS_S_iii,@function
        .size           _Z23matrixMultiplicationGPUPiS_S_iii,(.L_x_5 - _Z23matrixMultiplicationGPUPiS_S_iii)
        .other          _Z23matrixMultiplicationGPUPiS_S_iii,@"STO_CUDA_ENTRY STV_DEFAULT"
_Z23matrixMultiplicationGPUPiS_S_iii:
.text._Z23matrixMultiplicationGPUPiS_S_iii:
[----:B------:R-:W-:Y:S01]  /*0000*/  LDC R1, c[0x0][0x37c] ;  /* 0x0000df00ff017b82 */ /* 0x000fe20000000800 */
[----:B------:R-:W0:Y:S01]  /*0010*/  LDCU UR16, c[0x0][0x3a0] ;  /* 0x00007400ff1077ac */ /* 0x000e220008000800 */
[----:B------:R-:W1:Y:S06]  /*0020*/  S2R R15, SR_TID.X ;  /* 0x00000000000f7919 */ /* 0x000e6c0000002100 */
[----:B------:R-:W1:Y:S08]  /*0030*/  S2UR UR4, SR_CTAID.X ;  /* 0x00000000000479c3 */ /* 0x000e700000002500 */
[----:B------:R-:W1:Y:S01]  /*0040*/  LDC R4, c[0x0][0x360] ;  /* 0x0000d800ff047b82 */ /* 0x000e620000000800 */
[----:B0-----:R-:W-:-:S04]  /*0050*/  IABS R5, UR16 ;  /* 0x0000001000057c13 */ /* 0x001fc80008000000 */
[----:B------:R-:W0:Y:S01]  /*0060*/  I2F.RP R0, R5 ;  /* 0x0000000500007306 */ /* 0x000e220000209400 */
[----:B-1----:R-:W-:Y:S01]  /*0070*/  IMAD R15, R4, UR4, R15 ;  /* 0x00000004040f7c24 */ /* 0x002fe2000f8e020f */
[----:B------:R-:W1:Y:S06]  /*0080*/  LDCU UR4, c[0x0][0x398] ;  /* 0x00007300ff0477ac */ /* 0x000e6c0008000800 */
[----:B0-----:R-:W0:Y:S01]  /*0090*/  MUFU.RCP R0, R0 ;  /* 0x0000000000007308 */ /* 0x001e220000001000 */
[----:B------:R-:W-:Y:S02]  /*00a0*/  IABS R4, R15 ;  /* 0x0000000f00047213 */ /* 0x000fe40000000000 */
[----:B0-----:R-:W-:-:S05]  /*00b0*/  IADD3 R2, PT, PT, R0, 0xffffffe, RZ ;  /* 0x0ffffffe00027810 */ /* 0x001fca0007ffe0ff */
[----:B------:R0:W2:Y:S02]  /*00c0*/  F2I.FTZ.U32.TRUNC.NTZ R3, R2 ;  /* 0x0000000200037305 */ /* 0x0000a4000021f000 */
[----:B0-----:R-:W-:Y:S01]  /*00d0*/  HFMA2 R2, -RZ, RZ, 0, 0 ;  /* 0x00000000ff027431 */ /* 0x001fe200000001ff */
[----:B--2---:R-:W-:-:S05]  /*00e0*/  IADD3 R6, PT, PT, RZ, -R3, RZ ;  /* 0x80000003ff067210 */ /* 0x004fca0007ffe0ff */
[----:B------:R-:W-:-:S04]  /*00f0*/  IMAD R7, R6, R5, RZ ;  /* 0x0000000506077224 */ /* 0x000fc800078e02ff */
[----:B------:R-:W-:-:S06]  /*0100*/  IMAD.HI.U32 R3, R3, R7, R2 ;  /* 0x0000000703037227 */ /* 0x000fcc00078e0002 */
[----:B------:R-:W-:-:S05]  /*0110*/  IMAD.HI.U32 R0, R3, R4, RZ ;  /* 0x0000000403007227 */ /* 0x000fca00078e00ff */
[----:B------:R-:W-:-:S05]  /*0120*/  IADD3 R3, PT, PT, -R0, RZ, RZ ;  /* 0x000000ff00037210 */ /* 0x000fca0007ffe1ff */
[----:B------:R-:W-:-:S05]  /*0130*/  IMAD R2, R5, R3, R4 ;  /* 0x0000000305027224 */ /* 0x000fca00078e0204 */
[----:B------:R-:W-:-:S13]  /*0140*/  ISETP.GT.U32.AND P2, PT, R5, R2, PT ;  /* 0x000000020500720c */ /* 0x000fda0003f44070 */
[----:B------:R-:W-:Y:S01]  /*0150*/  @!P2 IMAD.IADD R2, R2, 0x1, -R5 ;  /* 0x000000010202a824 */ /* 0x000fe200078e0a05 */
[----:B------:R-:W-:Y:S02]  /*0160*/  @!P2 IADD3 R0, PT, PT, R0, 0x1, RZ ;  /* 0x000000010000a810 */ /* 0x000fe40007ffe0ff */
[----:B------:R-:W-:Y:S02]  /*0170*/  ISETP.NE.AND P2, PT, RZ, UR16, PT ;  /* 0x00000010ff007c0c */ /* 0x000fe4000bf45270 */
[----:B------:R-:W-:Y:S02]  /*0180*/  ISETP.GE.U32.AND P0, PT, R2, R5, PT ;  /* 0x000000050200720c */ /* 0x000fe40003f06070 */
[----:B------:R-:W-:-:S04]  /*0190*/  LOP3.LUT R2, R15, UR16, RZ, 0x3c, !PT ;  /* 0x000000100f027c12 */ /* 0x000fc8000f8e3cff */
[----:B------:R-:W-:-:S07]  /*01a0*/  ISETP.GE.AND P1, PT, R2, RZ, PT ;  /* 0x000000ff0200720c */ /* 0x000fce0003f26270 */
[----:B------:R-:W-:-:S06]  /*01b0*/  @P0 IADD3 R0, PT, PT, R0, 0x1, RZ ;  /* 0x0000000100000810 */ /* 0x000fcc0007ffe0ff */
[----:B------:R-:W-:Y:S02]  /*01c0*/  @!P1 IADD3 R0, PT, PT, -R0, RZ, RZ ;  /* 0x000000ff00009210 */ /* 0x000fe40007ffe1ff */
[----:B------:R-:W-:-:S04]  /*01d0*/  @!P2 LOP3.LUT R0, RZ, UR16, RZ, 0x33, !PT ;  /* 0x00000010ff00ac12 */ /* 0x000fc8000f8e33ff */
[----:B-1----:R-:W-:Y:S01]  /*01e0*/  ISETP.GE.AND P0, PT, R0, UR4, PT ;  /* 0x0000000400007c0c */ /* 0x002fe2000bf06270 */
[----:B------:R-:W-:-:S03]  /*01f0*/  IMAD.MOV R2, RZ, RZ, -R0 ;  /* 0x000000ffff027224 */ /* 0x000fc600078e0a00 */
[----:B------:R-:W-:Y:S01]  /*0200*/  ISETP.GT.OR P0, PT, RZ, UR16, P0 ;  /* 0x00000010ff007c0c */ /* 0x000fe20008704670 */
[----:B------:R-:W-:-:S12]  /*0210*/  IMAD R15, R2, UR16, R15 ;  /* 0x00000010020f7c24 */ /* 0x000fd8000f8e020f */
[----:B------:R-:W-:Y:S05]  /*0220*/  @P0 EXIT ;  /* 0x000000000000094d */ /* 0x000fea0003800000 */
[----:B------:R-:W0:Y:S01]  /*0230*/  LDC R17, c[0x0][0x39c] ;  /* 0x0000e700ff117b82 */ /* 0x000e220000000800 */
[----:B------:R-:W1:Y:S01]  /*0240*/  LDCU.64 UR14, c[0x0][0x358] ;  /* 0x00006b00ff0e77ac */ /* 0x000e620008000a00 */
[----:B------:R-:W-:Y:S02]  /*0250*/  MOV R21, RZ ;  /* 0x000000ff00157202 */ /* 0x000fe40000000f00 */
[----:B0-----:R-:W-:-:S13]  /*0260*/  ISETP.GE.AND P0, PT, R17, 0x1, PT ;  /* 0x000000011100780c */ /* 0x001fda0003f06270 */
[----:B-1----:R-:W-:Y:S05]  /*0270*/  @!P0 BRA `(.L_x_0) ;  /* 0x0000000400f88947 */ /* 0x002fea0003800000 */
[----:B------:R-:W-:Y:S01]  /*0280*/  ISETP.GE.U32.AND P0, PT, R17, 0x8, PT ;  /* 0x000000081100780c */ /* 0x000fe20003f06070 */
[----:B------:R-:W-:Y:S02]  /*0290*/  HFMA2 R21, -RZ, RZ, 0, 0 ;  /* 0x00000000ff157431 */ /* 0x000fe400000001ff */
[----:B------:R-:W-:Y:S01]  /*02a0*/  IMAD R16, R0, R17, RZ ;  /* 0x0000001100107224 */ /* 0x000fe200078e02ff */
[----:B------:R-:W-:-:S09]  /*02b0*/  MOV R2, RZ ;  /* 0x000000ff00027202 */ /* 0x000fd20000000f00 */
[----:B------:R-:W-:Y:S05]  /*02c0*/  @!P0 BRA `(.L_x_1) ;  /* 0x0000000000f48947 */ /* 0x000fea0003800000 */
[----:B------:R-:W0:Y:S01]  /*02d0*/  LDCU.64 UR18, c[0x0][0x388] ;  /* 0x00007100ff1277ac */ /* 0x000e220008000a00 */
[----:B------:R-:W-:Y:S01]  /*02e0*/  LOP3.LUT R18, R17, 0x7ffffff8, RZ, 0xc0, !PT ;  /* 0x7ffffff811127812 */ /* 0x000fe200078ec0ff */
[----:B------:R-:W-:Y:S01]  /*02f0*/  IMAD.MOV.U32 R21, RZ, RZ, RZ ;  /* 0x000000ffff157224 */ /* 0x000fe200078e00ff */
[----:B------:R-:W-:Y:S02]  /*0300*/  MOV R14, R16 ;  /* 0x00000010000e7202 */ /* 0x000fe40000000f00 */
[----:B------:R-:W-:Y:S02]  /*0310*/  MOV R19, R15 ;  /* 0x0000000f00137202 */ /* 0x000fe40000000f00 */
[----:B------:R-:W-:Y:S01]  /*0320*/  IADD3 R18, PT, PT, -R18, RZ, RZ ;  /* 0x000000ff12127210 */ /* 0x000fe20007ffe1ff */
[----:B0-----:R-:W-:Y:S02]  /*0330*/  UIMAD.WIDE.U32 UR4, UR16, 0xc, UR18 ;  /* 0x0000000c100478a5 */ /* 0x001fe4000f8e0012 */
[----:B------:R-:W-:-:S02]  /*0340*/  UIMAD.WIDE.U32 UR6, UR16, 0x10, UR18 ;  /* 0x00000010100678a5 */ /* 0x000fc4000f8e0012 */
[----:B------:R-:W-:Y:S02]  /*0350*/  UIMAD.WIDE.U32 UR8, UR16, 0x14, UR18 ;  /* 0x00000014100878a5 */ /* 0x000fe4000f8e0012 */
[----:B------:R-:W-:Y:S02]  /*0360*/  UIMAD.WIDE.U32 UR10, UR16, 0x18, UR18 ;  /* 0x00000018100a78a5 */ /* 0x000fe4000f8e0012 */
[----:B------:R-:W-:-:S12]  /*0370*/  UIMAD.WIDE.U32 UR12, UR16, 0x1c, UR18 ;  /* 0x0000001c100c78a5 */ /* 0x000fd8000f8e0012 */
.L_x_2:
[----:B------:R-:W0:Y:S01]  /*0380*/  LDC.64 R2, c[0x0][0x380] ;  /* 0x0000e000ff027b82 */ /* 0x000e220000000a00 */
[----:B------:R-:W-:Y:S01]  /*0390*/  MOV R4, 0x4 ;  /* 0x0000000400047802 */ /* 0x000fe20000000f00 */
[----:B------:R-:W-:Y:S02]  /*03a0*/  UIMAD.WIDE.U32 UR20, UR16, 0x8, UR18 ;  /* 0x00000008101478a5 */ /* 0x000fe4000f8e0012 */
[----:B------:R-:W-:Y:S02]  /*03b0*/  IMAD.U32 R13, RZ, RZ, UR16 ;  /* 0x00000010ff0d7e24 */ /* 0x000fe4000f8e00ff */
[----:B------:R-:W-:Y:S02]  /*03c0*/  HFMA2 R8, -RZ, RZ, 0, 2.384185791015625e-07 ;  /* 0x00000004ff087431 */ /* 0x000fe400000001ff */
[----:B------:R-:W-:Y:S01]  /*03d0*/  IMAD.WIDE R4, R19, R4, UR18 ;  /* 0x0000001213047e25 */ /* 0x000fe2000f8e0204 */
[----:B------:R-:W-:Y:S02]  /*03e0*/  MOV R6, UR20 ;  /* 0x0000001400067c02 */ /* 0x000fe40008000f00 */
[----:B------:R-:W-:-:S02]  /*03f0*/  MOV R7, UR21 ;  /* 0x0000001500077c02 */ /* 0x000fc40008000f00 */
[----:B------:R1:W2:Y:S01]  /*0400*/  LDG.E R20, desc[UR14][R4.64] ;  /* 0x0000000e04147981 */ /* 0x0002a2000c1e1900 */
[----:B------:R-:W-:Y:S01]  /*0410*/  IMAD.WIDE.U32 R12, R13, 0x4, R4 ;  /* 0x000000040d0c7825 */ /* 0x000fe200078e0004 */
[----:B------:R-:W-:-:S03]  /*0420*/  MOV R10, 0x4 ;  /* 0x00000004000a7802 */ /* 0x000fc60000000f00 */
[C---:B------:R-:W-:Y:S01]  /*0430*/  IMAD.WIDE R6, R19.reuse, 0x4, R6 ;  /* 0x0000000413067825 */ /* 0x040fe200078e0206 */
[----:B------:R3:W4:Y:S03]  /*0440*/  LDG.E R22, desc[UR14][R12.64] ;  /* 0x0000000e0c167981 */ /* 0x000726000c1e1900 */
[----:B0-----:R-:W-:Y:S01]  /*0450*/  IMAD.WIDE R2, R14, 0x4, R2 ;  /* 0x000000040e027825 */ /* 0x001fe200078e0202 */
[----:B------:R0:W5:Y:S04]  /*0460*/  LDG.E R29, desc[UR14][R6.64] ;  /* 0x0000000e061d7981 */ /* 0x000168000c1e1900 */
[----:B------:R-:W2:Y:S01]  /*0470*/  LDG.E R23, desc[UR14][R2.64] ;  /* 0x0000000e02177981 */ /* 0x000ea2000c1e1900 */
[----:B------:R-:W-:-:S03]  /*0480*/  IMAD.WIDE R8, R19, R8, UR4 ;  /* 0x0000000413087e25 */ /* 0x000fc6000f8e0208 */
[----:B------:R-:W4:Y:S01]  /*0490*/  LDG.E R25, desc[UR14][R2.64+0x4] ;  /* 0x0000040e02197981 */ /* 0x000f22000c1e1900 */
[----:B------:R-:W-:Y:S02]  /*04a0*/  HFMA2 R28, -RZ, RZ, 0, 2.384185791015625e-07 ;  /* 0x00000004ff1c7431 */ /* 0x000fe400000001ff */
[----:B------:R-:W-:Y:S01]  /*04b0*/  IMAD.MOV.U32 R26, RZ, RZ, 0x4 ;  /* 0x00000004ff1a7424 */ /* 0x000fe200078e00ff */
[----:B------:R-:W5:Y:S01]  /*04c0*/  LDG.E R24, desc[UR14][R2.64+0x8] ;  /* 0x0000080e02187981 */ /* 0x000f62000c1e1900 */
[----:B------:R-:W-:-:S03]  /*04d0*/  IMAD.WIDE R10, R19, R10, UR6 ;  /* 0x00000006130a7e25 */ /* 0x000fc6000f8e020a */
[----:B------:R-:W5:Y:S01]  /*04e0*/  LDG.E R8, desc[UR14][R8.64] ;  /* 0x0000000e08087981 */ /* 0x000f62000c1e1900 */
[----:B-1----:R-:W-:-:S03]  /*04f0*/  IMAD.WIDE R4, R19, R26, UR8 ;  /* 0x0000000813047e25 */ /* 0x002fc6000f8e021a */
[----:B------:R-:W5:Y:S01]  /*0500*/  LDG.E R27, desc[UR14][R2.64+0xc] ;  /* 0x00000c0e021b7981 */ /* 0x000f62000c1e1900 */
[----:B---3--:R-:W-:-:S03]  /*0510*/  IMAD.WIDE R12, R19, R28, UR10 ;  /* 0x0000000a130c7e25 */ /* 0x008fc6000f8e021c */
[----:B------:R-:W3:Y:S04]  /*0520*/  LDG.E R11, desc[UR14][R10.64] ;  /* 0x0000000e0a0b7981 */ /* 0x000ee8000c1e1900 */
[----:B------:R-:W3:Y:S01]  /*0530*/  LDG.E R26, desc[UR14][R2.64+0x10] ;  /* 0x0000100e021a7981 */ /* 0x000ee2000c1e1900 */
[----:B0-----:R-:W-:-:S03]  /*0540*/  IMAD.WIDE R6, R19, R28, UR12 ;  /* 0x0000000c13067e25 */ /* 0x001fc6000f8e021c */
[----:B------:R-:W3:Y:S04]  /*0550*/  LDG.E R4, desc[UR14][R4.64] ;  /* 0x0000000e04047981 */ /* 0x000ee8000c1e1900 */
[----:B------:R-:W3:Y:S04]  /*0560*/  LDG.E R9, desc[UR14][R2.64+0x14] ;  /* 0x0000140e02097981 */ /* 0x000ee8000c1e1900 */
[----:B------:R-:W3:Y:S04]  /*0570*/  LDG.E R12, desc[UR14][R12.64] ;  /* 0x0000000e0c0c7981 */ /* 0x000ee8000c1e1900 */
[----:B------:R-:W3:Y:S04]  /*0580*/  LDG.E R28, desc[UR14][R2.64+0x18] ;  /* 0x0000180e021c7981 */ /* 0x000ee8000c1e1900 */
[----:B------:R-:W3:Y:S04]  /*0590*/  LDG.E R5, desc[UR14][R2.64+0x1c] ;  /* 0x00001c0e02057981 */ /* 0x000ee8000c1e1900 */
[----:B------:R-:W3:Y:S01]  /*05a0*/  LDG.E R6, desc[UR14][R6.64] ;  /* 0x0000000e06067981 */ /* 0x000ee2000c1e1900 */
[----:B------:R-:W-:-:S04]  /*05b0*/  IADD3 R18, PT, PT, R18, 0x8, RZ ;  /* 0x0000000812127810 */ /* 0x000fc80007ffe0ff */
[----:B------:R-:W-:Y:S01]  /*05c0*/  ISETP.NE.AND P0, PT, R18, RZ, PT ;  /* 0x000000ff1200720c */ /* 0x000fe20003f05270 */
[----:B------:R-:W-:Y:S02]  /*05d0*/  VIADD R14, R14, 0x8 ;  /* 0x000000080e0e7836 */ /* 0x000fe40000000000 */
[----:B--2---:R-:W-:-:S04]  /*05e0*/  IMAD R20, R23, R20, R21 ;  /* 0x0000001417147224 */ /* 0x004fc800078e0215 */
[----:B----4-:R-:W-:-:S04]  /*05f0*/  IMAD R20, R25, R22, R20 ;  /* 0x0000001619147224 */ /* 0x010fc800078e0214 */
[----:B-----5:R-:W-:-:S04]  /*0600*/  IMAD R20, R24, R29, R20 ;  /* 0x0000001d18147224 */ /* 0x020fc800078e0214 */
[----:B------:R-:W-:-:S04]  /*0610*/  IMAD R8, R27, R8, R20 ;  /* 0x000000081b087224 */ /* 0x000fc800078e0214 */
[----:B---3--:R-:W-:-:S04]  /*0620*/  IMAD R8, R26, R11, R8 ;  /* 0x0000000b1a087224 */ /* 0x008fc800078e0208 */
[----:B------:R-:W-:Y:S01]  /*0630*/  IMAD R9, R9, R4, R8 ;  /* 0x0000000409097224 */ /* 0x000fe200078e0208 */
[----:B------:R-:W-:-:S03]  /*0640*/  MOV R4, UR16 ;  /* 0x0000001000047c02 */ /* 0x000fc60008000f00 */
[----:B------:R-:W-:Y:S01]  /*0650*/  IMAD R9, R28, R12, R9 ;  /* 0x0000000c1c097224 */ /* 0x000fe200078e0209 */
[----:B------:R-:W-:-:S03]  /*0660*/  LEA R19, R4, R19, 0x3 ;  /* 0x0000001304137211 */ /* 0x000fc600078e18ff */
[----:B------:R-:W-:Y:S01]  /*0670*/  IMAD R21, R5, R6, R9 ;  /* 0x0000000605157224 */ /* 0x000fe200078e0209 */
[----:B------:R-:W-:Y:S06]  /*0680*/  @P0 BRA `(.L_x_2) ;  /* 0xfffffffc003c0947 */ /* 0x000fec000383ffff */
[----:B------:R-:W-:-:S07]  /*0690*/  LOP3.LUT R2, R17, 0x7ffffff8, RZ, 0xc0, !PT ;  /* 0x7ffffff811027812 */ /* 0x000fce00078ec0ff */
.L_x_1:
[----:B------:R-:W-:-:S04]  /*06a0*/  LOP3.LUT R3, R17, 0x7, RZ, 0xc0, !PT ;  /* 0x0000000711037812 */ /* 0x000fc800078ec0ff */
[----:B------:R-:W-:-:S13]  /*06b0*/  ISETP.NE.AND P0, PT, R3, RZ, PT ;  /* 0x000000ff0300720c */ /* 0x000fda0003f05270 */
[----:B------:R-:W-:Y:S05]  /*06c0*/  @!P0 BRA `(.L_x_0) ;  /* 0x0000000000e48947 */ /* 0x000fea0003800000 */
[----:B------:R-:W-:Y:S02]  /*06d0*/  ISETP.GE.U32.AND P0, PT, R3, 0x4, PT ;  /* 0x000000040300780c */ /* 0x000fe40003f06070 */
[----:B------:R-:W-:-:S04]  /*06e0*/  LOP3.LUT R18, R17, 0x3, RZ, 0xc0, !PT ;  /* 0x0000000311127812 */ /* 0x000fc800078ec0ff */
[----:B------:R-:W-:-:S07]  /*06f0*/  ISETP.NE.AND P1, PT, R18, RZ, PT ;  /* 0x000000ff1200720c */ /* 0x000fce0003f25270 */
[----:B------:R-:W-:Y:S06]  /*0700*/  @!P0 BRA `(.L_x_3) ;  /* 0x0000000000648947 */ /* 0x000fec0003800000 */
[----:B------:R-:W0:Y:S01]  /*0710*/  LDC.64 R12, c[0x0][0x388] ;  /* 0x0000e200ff0c7b82 */ /* 0x000e220000000a00 */
[----:B------:R-:W-:Y:S01]  /*0720*/  IMAD R7, R2, UR16, R15 ;  /* 0x0000001002077c24 */ /* 0x000fe2000f8e020f */
[----:B------:R-:W-:Y:S02]  /*0730*/  MOV R11, UR16 ;  /* 0x00000010000b7c02 */ /* 0x000fe40008000f00 */
[----:B------:R-:W-:-:S04]  /*0740*/  IADD3 R3, PT, PT, R16, R2, RZ ;  /* 0x0000000210037210 */ /* 0x000fc80007ffe0ff */
[----:B------:R-:W1:Y:S01]  /*0750*/  LDC.64 R4, c[0x0][0x380] ;  /* 0x0000e000ff047b82 */ /* 0x000e620000000a00 */
[----:B------:R-:W-:Y:S01]  /*0760*/  MOV R9, UR16 ;  /* 0x0000001000097c02 */ /* 0x000fe20008000f00 */
[----:B0-----:R-:W-:Y:S01]  /*0770*/  IMAD.WIDE R12, R7, 0x4, R12 ;  /* 0x00000004070c7825 */ /* 0x001fe200078e020c */
[----:B------:R-:W-:-:S03]  /*0780*/  MOV R7, UR16 ;  /* 0x0000001000077c02 */ /* 0x000fc60008000f00 */
[----:B------:R-:W-:Y:S02]  /*0790*/  IMAD.WIDE.U32 R10, R11, 0x4, R12 ;  /* 0x000000040b0a7825 */ /* 0x000fe400078e000c */
[----:B------:R-:W2:Y:S02]  /*07a0*/  LDG.E R12, desc[UR14][R12.64] ;  /* 0x0000000e0c0c7981 */ /* 0x000ea4000c1e1900 */
[----:B-1----:R-:W-:-:S04]  /*07b0*/  IMAD.WIDE R4, R3, 0x4, R4 ;  /* 0x0000000403047825 */ /* 0x002fc800078e0204 */
[----:B------:R-:W-:Y:S01]  /*07c0*/  IMAD.WIDE.U32 R6, R7, 0x4, R10 ;  /* 0x0000000407067825 */ /* 0x000fe200078e000a */
[----:B------:R-:W2:Y:S04]  /*07d0*/  LDG.E R14, desc[UR14][R4.64] ;  /* 0x0000000e040e7981 */ /* 0x000ea8000c1e1900 */
[----:B------:R-:W3:Y:S01]  /*07e0*/  LDG.E R10, desc[UR14][R10.64] ;  /* 0x0000000e0a0a7981 */ /* 0x000ee2000c1e1900 */
[----:B------:R-:W-:-:S03]  /*07f0*/  IMAD.WIDE.U32 R8, R9, 0x4, R6 ;  /* 0x0000000409087825 */ /* 0x000fc600078e0006 */
[----:B------:R-:W3:Y:S04]  /*0800*/  LDG.E R3, desc[UR14][R4.64+0x4] ;  /* 0x0000040e04037981 */ /* 0x000ee8000c1e1900 */
[----:B------:R-:W4:Y:S04]  /*0810*/  LDG.E R19, desc[UR14][R6.64] ;  /* 0x0000000e06137981 */ /* 0x000f28000c1e1900 */
[----:B------:R-:W4:Y:S04]  /*0820*/  LDG.E R20, desc[UR14][R4.64+0x8] ;  /* 0x0000080e04147981 */ /* 0x000f28000c1e1900 */
[----:B------:R-:W5:Y:S04]  /*0830*/  LDG.E R22, desc[UR14][R4.64+0xc] ;  /* 0x00000c0e04167981 */ /* 0x000f68000c1e1900 */
[----:B------:R-:W5:Y:S01]  /*0840*/  LDG.E R8, desc[UR14][R8.64] ;  /* 0x0000000e08087981 */ /* 0x000f62000c1e1900 */
[----:B------:R-:W-:-:S02]  /*0850*/  VIADD R2, R2, 0x4 ;  /* 0x0000000402027836 */ /* 0x000fc40000000000 */
[----:B--2---:R-:W-:-:S04]  /*0860*/  IMAD R12, R14, R12, R21 ;  /* 0x0000000c0e0c7224 */ /* 0x004fc800078e0215 */
[----:B---3--:R-:W-:-:S04]  /*0870*/  IMAD R3, R3, R10, R12 ;  /* 0x0000000a03037224 */ /* 0x008fc800078e020c */
[----:B----4-:R-:W-:-:S04]  /*0880*/  IMAD R3, R20, R19, R3 ;  /* 0x0000001314037224 */ /* 0x010fc800078e0203 */
[----:B-----5:R-:W-:-:S07]  /*0890*/  IMAD R21, R22, R8, R3 ;  /* 0x0000000816157224 */ /* 0x020fce00078e0203 */
.L_x_3:
[----:B------:R-:W-:Y:S05]  /*08a0*/  @!P1 BRA `(.L_x_0) ;  /* 0x00000000006c9947 */ /* 0x000fea0003800000 */
[----:B------:R-:W0:Y:S01]  /*08b0*/  LDC.64 R10, c[0x0][0x388] ;  /* 0x0000e200ff0a7b82 */ /* 0x000e220000000a00 */
[----:B------:R-:W-:Y:S02]  /*08c0*/  ISETP.NE.AND P0, PT, R18, 0x1, PT ;  /* 0x000000011200780c */ /* 0x000fe40003f05270 */
[----:B------:R-:W-:-:S04]  /*08d0*/  LOP3.LUT R17, R17, 0x1, RZ, 0xc0, !PT ;  /* 0x0000000111117812 */ /* 0x000fc800078ec0ff */
[----:B------:R-:W-:Y:S01]  /*08e0*/  ISETP.NE.U32.AND P1, PT, R17, 0x1, PT ;  /* 0x000000011100780c */ /* 0x000fe20003f25070 */
[----:B------:R-:W1:Y:S01]  /*08f0*/  LDC.64 R8, c[0x0][0x380] ;  /* 0x0000e000ff087b82 */ /* 0x000e620000000a00 */
[----:B------:R-:W-:-:S05]  /*0900*/  MOV R17, UR16 ;  /* 0x0000001000117c02 */ /* 0x000fca0008000f00 */
[----:B------:R-:W-:Y:S01]  /*0910*/  @P0 IMAD R13, R2, UR16, R15 ;  /* 0x00000010020d0c24 */ /* 0x000fe2000f8e020f */
[----:B------:R-:W-:Y:S01]  /*0920*/  @P0 IADD3 R3, PT, PT, R16, R2, RZ ;  /* 0x0000000210030210 */ /* 0x000fe20007ffe0ff */
[----:B------:R-:W2:Y:S01]  /*0930*/  LDC.64 R6, c[0x0][0x380] ;  /* 0x0000e000ff067b82 */ /* 0x000ea20000000a00 */
[----:B------:R-:W-:-:S07]  /*0940*/  @P0 IADD3 R2, PT, PT, R2, 0x2, RZ ;  /* 0x0000000202020810 */ /* 0x000fce0007ffe0ff */
[----:B------:R-:W3:Y:S01]  /*0950*/  LDC.64 R4, c[0x0][0x388] ;  /* 0x0000e200ff047b82 */ /* 0x000ee20000000a00 */
[----:B0-----:R-:W-:-:S05]  /*0960*/  @P0 IMAD.WIDE R12, R13, 0x4, R10 ;  /* 0x000000040d0c0825 */ /* 0x001fca00078e020a */
[----:B------:R-:W4:Y:S01]  /*0970*/  @P0 LDG.E R14, desc[UR14][R12.64] ;  /* 0x0000000e0c0e0981 */ /* 0x000f22000c1e1900 */
[----:B-1----:R-:W-:Y:S01]  /*0980*/  @P0 IMAD.WIDE R10, R3, 0x4, R8 ;  /* 0x00000004030a0825 */ /* 0x002fe200078e0208 */
[----:B------:R-:W-:-:S03]  /*0990*/  @!P1 IADD3 R3, PT, PT, R16, R2, RZ ;  /* 0x0000000210039210 */ /* 0x000fc60007ffe0ff */
[----:B------:R-:W-:Y:S01]  /*09a0*/  @P0 IMAD.WIDE.U32 R8, R17, 0x4, R12 ;  /* 0x0000000411080825 */ /* 0x000fe200078e000c */
[----:B------:R-:W5:Y:S03]  /*09b0*/  @P0 LDG.E R19, desc[UR14][R10.64+0x4] ;  /* 0x0000040e0a130981 */ /* 0x000f66000c1e1900 */
[----:B------:R-:W-:Y:S02]  /*09c0*/  @!P1 IMAD R17, R2, UR16, R15 ;  /* 0x0000001002119c24 */ /* 0x000fe4000f8e020f */
[----:B------:R-:W4:Y:S01]  /*09d0*/  @P0 LDG.E R2, desc[UR14][R10.64] ;  /* 0x0000000e0a020981 */ /* 0x000f22000c1e1900 */
[----:B--2---:R-:W-:-:S03]  /*09e0*/  @!P1 IMAD.WIDE R6, R3, 0x4, R6 ;  /* 0x0000000403069825 */ /* 0x004fc600078e0206 */
[----:B------:R-:W5:Y:S01]  /*09f0*/  @P0 LDG.E R8, desc[UR14][R8.64] ;  /* 0x0000000e08080981 */ /* 0x000f62000c1e1900 */
[----:B---3--:R-:W-:-:S03]  /*0a00*/  @!P1 IMAD.WIDE R4, R17, 0x4, R4 ;  /* 0x0000000411049825 */ /* 0x008fc600078e0204 */
[----:B------:R-:W2:Y:S04]  /*0a10*/  @!P1 LDG.E R6, desc[UR14][R6.64] ;  /* 0x0000000e06069981 */ /* 0x000ea8000c1e1900 */
[----:B------:R-:W2:Y:S01]  /*0a20*/  @!P1 LDG.E R4, desc[UR14][R4.64] ;  /* 0x0000000e04049981 */ /* 0x000ea2000c1e1900 */
[----:B----4-:R-:W-:-:S04]  /*0a30*/  @P0 IMAD R2, R2, R14, R21 ;  /* 0x0000000e02020224 */ /* 0x010fc800078e0215 */
[----:B-----5:R-:W-:-:S04]  /*0a40*/  @P0 IMAD R21, R19, R8, R2 ;  /* 0x0000000813150224 */ /* 0x020fc800078e0202 */
[----:B--2---:R-:W-:-:S07]  /*0a50*/  @!P1 IMAD R21, R6, R4, R21 ;  /* 0x0000000406159224 */ /* 0x004fce00078e0215 */
.L_x_0:
[----:B------:R-:W0:Y:S01]  /*0a60*/  LDC.64 R2, c[0x0][0x390] ;  /* 0x0000e400ff027b82 */ /* 0x000e220000000a00 */
[----:B------:R-:W-:-:S04]  /*0a70*/  IMAD R15, R0, UR16, R15 ;  /* 0x00000010000f7c24 */ /* 0x000fc8000f8e020f */
[----:B0-----:R-:W-:-:S05]  /*0a80*/  IMAD.WIDE R2, R15, 0x4, R2 ;  /* 0x000000040f027825 */ /* 0x001fca00078e0202 */
[----:B------:R-:W-:Y:S01]  /*0a90*/  STG.E desc[UR14][R2.64], R21 ;  /* 0x0000001502007986 */ /* 0x000fe2000c10190e */
[----:B------:R-:W-:Y:S05]  /*0aa0*/  EXIT ;  /* 0x000000000000794d */ /* 0x000fea0003800000 */
.L_x_4:
[----:B------:R-:W-:-:S00]  /*0ab0*/  BRA `(.L_x_4) ;  /* 0xfffffffc00fc7947 */ /* 0x000fc0000383ffff */
[----:B------:R-:W-:-:S00]  /*0ac0*/  NOP ;  /* 0x0000000000007918 */ /* 0x000fc00000000000 */
        /* <DEDUP_REMOVED lines=11> */
.L_x_5:


//--------------------- .nv.shared.reserved.0     --------------------------
	.section	.nv.shared.reserved.0,"aw",@nobits
	.weak		__nv_reservedSMEM_offset_0_alias
	.size		__nv_reservedSMEM_offset_0_alias, 0, 64
	.other		__nv_reservedSMEM_offset_0_alias,@"STO_CUDA_RESERVED_SHARED STV_DEFAULT"
__nv_reservedSMEM_offset_0_alias:
	.zero		0
	.zero		64


//--------------------- .nv.constant0._Z23matrixMultiplicationGPUPiS_S_iii --------------------------
	.section	.nv.constant0._Z23matrixMultiplicationGPUPiS_S_iii,"a",@progbits
	.sectionflags	@""
	.align	4
.nv.constant0._Z23matrixMultiplicationGPUPiS_S_iii:
	.zero		932


//--------------------- SYMBOLS --------------------------

	.type		.nv.reservedSmem.offset0,@object
	.size		.nv.reservedSmem.offset0,0x4
